	.headerflags	@"EF_CUDA_TEXMODE_UNIFIED EF_CUDA_64BIT_ADDRESS EF_CUDA_ACCELERATORS EF_CUDA_SM90 EF_CUDA_VIRTUAL_SM(EF_CUDA_SM90)"
	.elftype	@"ET_EXEC"


//--------------------- .nv.info                  --------------------------
	.section	.nv.info,"",@"SHT_CUDA_INFO"
	.align	4


	//----- nvinfo : EIATTR_REGCOUNT
	.align		4
        /*0000*/ 	.byte	0x04, 0x2f
        /*0002*/ 	.short	(.L_1 - .L_0)
	.align		4
.L_0:
        /*0004*/ 	.word	index@(triton_poi_fused__to_copy_add_arange_mul_28)
        /*0008*/ 	.word	0x00000009


	//----- nvinfo : EIATTR_MIN_STACK_SIZE
	.align		4
.L_1:
        /*000c*/ 	.byte	0x04, 0x12
        /*000e*/ 	.short	(.L_3 - .L_2)
	.align		4
.L_2:
        /*0010*/ 	.word	index@(triton_poi_fused__to_copy_add_arange_mul_28)
        /*0014*/ 	.word	0x00000000


	//----- nvinfo : EIATTR_FRAME_SIZE
	.align		4
.L_3:
        /*0018*/ 	.byte	0x04, 0x11
        /*001a*/ 	.short	(.L_5 - .L_4)
	.align		4
.L_4:
        /*001c*/ 	.word	index@(triton_poi_fused__to_copy_add_arange_mul_28)
        /*0020*/ 	.word	0x00000000


	//----- nvinfo : EIATTR_MIN_STACK_SIZE
	.align		4
.L_5:
        /*0024*/ 	.byte	0x04, 0x12
        /*0026*/ 	.short	(.L_7 - .L_6)
	.align		4
.L_6:
        /*0028*/ 	.word	index@(triton_poi_fused__to_copy_add_arange_mul_28)
        /*002c*/ 	.word	0x00000000
.L_7:


//--------------------- .nv.info.triton_poi_fused__to_copy_add_arange_mul_28 --------------------------
	.section	.nv.info.triton_poi_fused__to_copy_add_arange_mul_28,"",@"SHT_CUDA_INFO"
	.sectionflags	@""
	.align	4


	//----- nvinfo : EIATTR_CUDA_API_VERSION
	.align		4
        /*0000*/ 	.byte	0x04, 0x37
        /*0002*/ 	.short	(.L_9 - .L_8)
.L_8:
        /*0004*/ 	.word	0x0000007c


	//----- nvinfo : EIATTR_KPARAM_INFO
	.align		4
.L_9:
        /*0008*/ 	.byte	0x04, 0x17
        /*000a*/ 	.short	(.L_11 - .L_10)
.L_10:
        /*000c*/ 	.word	0x00000000
        /*0010*/ 	.short	0x0001
        /*0012*/ 	.short	0x0008
        /*0014*/ 	.byte	0x00, 0xf0, 0x11, 0x00


	//----- nvinfo : EIATTR_KPARAM_INFO
	.align		4
.L_11:
        /*0018*/ 	.byte	0x04, 0x17
        /*001a*/ 	.short	(.L_13 - .L_12)
.L_12:
        /*001c*/ 	.word	0x00000000
        /*0020*/ 	.short	0x0000
        /*0022*/ 	.short	0x0000
        /*0024*/ 	.byte	0x00, 0xf4, 0x21, 0x00


	//----- nvinfo : EIATTR_SPARSE_MMA_MASK
	.align		4
.L_13:
        /*0028*/ 	.byte	0x03, 0x50
        /*002a*/ 	.short	0x0000


	//----- nvinfo : EIATTR_MAXREG_COUNT
	.align		4
        /*002c*/ 	.byte	0x03, 0x1b
        /*002e*/ 	.short	0x00ff


	//----- nvinfo : EIATTR_EXIT_INSTR_OFFSETS
	.align		4
        /*0030*/ 	.byte	0x04, 0x1c
        /*0032*/ 	.short	(.L_15 - .L_14)


	//   ....[0]....
.L_14:
        /*0034*/ 	.word	0x000000d0


	//   ....[1]....
        /*0038*/ 	.word	0x00000100


	//----- nvinfo : EIATTR_REQNTID
	.align		4
.L_15:
        /*003c*/ 	.byte	0x04, 0x10
        /*003e*/ 	.short	(.L_17 - .L_16)
.L_16:
        /*0040*/ 	.word	0x00000020
        /*0044*/ 	.word	0x00000001
        /*0048*/ 	.word	0x00000001


	//----- nvinfo : EIATTR_CBANK_PARAM_SIZE
	.align		4
.L_17:
        /*004c*/ 	.byte	0x03, 0x19
        /*004e*/ 	.short	0x000c


	//----- nvinfo : EIATTR_PARAM_CBANK
	.align		4
        /*0050*/ 	.byte	0x04, 0x0a
        /*0052*/ 	.short	(.L_19 - .L_18)
	.align		4
.L_18:
        /*0054*/ 	.word	index@(.nv.constant0.triton_poi_fused__to_copy_add_arange_mul_28)
        /*0058*/ 	.short	0x0210
        /*005a*/ 	.short	0x000c


	//----- nvinfo : EIATTR_SW_WAR
	.align		4
.L_19:
        /*005c*/ 	.byte	0x04, 0x36
        /*005e*/ 	.short	(.L_21 - .L_20)
.L_20:
        /*0060*/ 	.word	0x00000008
.L_21:


//--------------------- .nv.callgraph             --------------------------
	.section	.nv.callgraph,"",@"SHT_CUDA_CALLGRAPH"
	.align	4
	.sectionentsize	8
	.align		4
        /*0000*/ 	.word	0x00000000
	.align		4
        /*0004*/ 	.word	0xffffffff
	.align		4
        /*0008*/ 	.word	0x00000000
	.align		4
        /*000c*/ 	.word	0xfffffffe
	.align		4
        /*0010*/ 	.word	0x00000000
	.align		4
        /*0014*/ 	.word	0xfffffffd
	.align		4
        /*0018*/ 	.word	0x00000000
	.align		4
        /*001c*/ 	.word	0xfffffffc


//--------------------- .text.triton_poi_fused__to_copy_add_arange_mul_28 --------------------------
	.section	.text.triton_poi_fused__to_copy_add_arange_mul_28,"ax",@progbits
	.align	128
        .global         triton_poi_fused__to_copy_add_arange_mul_28
        .type           triton_poi_fused__to_copy_add_arange_mul_28,@function
        .size           triton_poi_fused__to_copy_add_arange_mul_28,(.L_x_1 - triton_poi_fused__to_copy_add_arange_mul_28)
        .other          triton_poi_fused__to_copy_add_arange_mul_28,@"STO_CUDA_ENTRY STV_DEFAULT"
triton_poi_fused__to_copy_add_arange_mul_28:
.text.triton_poi_fused__to_copy_add_arange_mul_28:
[----:B------:R-:W0:Y:S02]  /*0000*/  LDC R1, c[0x0][0x28] ;  /* 0x00000a00ff017b82 */ /* 0x000e240000000800 */
[----:B------:R-:W1:Y:S01]  /*0010*/  S2R R6, SR_TID.X ;  /* 0x0000000000067919 */ /* 0x000e620000002100 */
[----:B------:R-:W2:Y:S01]  /*0020*/  LDC.64 R2, c[0x0][0x210] ;  /* 0x00008400ff027b82 */ /* 0x000ea20000000a00 */
[----:B------:R-:W3:Y:S01]  /*0030*/  S2R R5, SR_CTAID.X ;  /* 0x0000000000057919 */ /* 0x000ee20000002500 */
[C---:B-1----:R-:W-:Y:S02]  /*0040*/  LOP3.LUT R0, R6.reuse, 0xf, RZ, 0xc0, !PT ;  /* 0x0000000f06007812 */ /* 0x042fe400078ec0ff */
[----:B------:R-:W-:-:S03]  /*0050*/  LOP3.LUT P0, RZ, R6, 0x10, RZ, 0xc0, !PT ;  /* 0x0000001006ff7812 */ /* 0x000fc6000780c0ff */
[----:B---3--:R-:W-:-:S04]  /*0060*/  IMAD R5, R5, 0x10, R0 ;  /* 0x0000001005057824 */ /* 0x008fc800078e0200 */
[C---:B--2---:R-:W-:Y:S01]  /*0070*/  IMAD.WIDE R2, R5.reuse, 0x8, R2 ;  /* 0x0000000805027825 */ /* 0x044fe200078e0202 */
[----:B------:R-:W-:Y:S02]  /*0080*/  I2FP.F32.S32 R0, R5 ;  /* 0x0000000500007245 */ /* 0x000fe40000201400 */
[----:B------:R-:W-:-:S03]  /*0090*/  ISETP.LT.AND P0, PT, R5, 0x10, !P0 ;  /* 0x000000100500780c */ /* 0x000fc60004701270 */
[----:B------:R-:W-:-:S04]  /*00a0*/  FMUL R0, R0, 0.5 ;  /* 0x3f00000000007820 */ /* 0x000fc80000400000 */
[----:B------:R-:W1:Y:S02]  /*00b0*/  F2I.TRUNC.NTZ R4, R0 ;  /* 0x0000000000047305 */ /* 0x000e64000020f100 */
[----:B-1----:R-:W-:-:S04]  /*00c0*/  SHF.R.S32.HI R5, RZ, 0x1f, R4 ;  /* 0x0000001fff057819 */ /* 0x002fc80000011404 */
[----:B------:R-:W-:Y:S05]  /*00d0*/  @!P0 EXIT ;  /* 0x000000000000894d */ /* 0x000fea0003800000 */
[----:B------:R-:W-:Y:S02]  /*00e0*/  ULDC.64 UR4, c[0x0][0x208] ;  /* 0x0000820000047ab9 */ /* 0x000fe40000000a00 */
[----:B------:R-:W-:Y:S01]  /*00f0*/  STG.E.64 desc[UR4][R2.64], R4 ;  /* 0x0000000402007986 */ /* 0x000fe2000c101b04 */
[----:B------:R-:W-:Y:S05]  /*0100*/  EXIT ;  /* 0x000000000000794d */ /* 0x000fea0003800000 */
.L_x_0:
[----:B------:R-:W-:-:S00]  /*0110*/  BRA `(.L_x_0) ;  /* 0xfffffffc00fc7947 */ /* 0x000fc0000383ffff */
[----:B------:R-:W-:-:S00]  /*0120*/  NOP ;  /* 0x0000000000007918 */ /* 0x000fc00000000000 */
        /* <DEDUP_REMOVED lines=13> */
.L_x_1:


//--------------------- .nv.constant0.triton_poi_fused__to_copy_add_arange_mul_28 --------------------------
	.section	.nv.constant0.triton_poi_fused__to_copy_add_arange_mul_28,"a",@progbits
	.sectionflags	@""
	.align	4
.nv.constant0.triton_poi_fused__to_copy_add_arange_mul_28:
	.zero		540
